//
// Generated by NVIDIA NVVM Compiler
//
// Compiler Build ID: CL-36424714
// Cuda compilation tools, release 13.0, V13.0.88
// Based on NVVM 20.0.0
//

.version 9.0
.target sm_100
.address_size 64

	// .globl	_Z19bitap_search_kernelPKhmiPi
.const .align 8 .b8 d_pattern_mask[2048];
// _ZZ19bitap_search_kernelPKhmiPiE14s_pattern_mask has been demoted

.visible .entry _Z19bitap_search_kernelPKhmiPi(
	.param .u64 .ptr .align 1 _Z19bitap_search_kernelPKhmiPi_param_0,
	.param .u64 _Z19bitap_search_kernelPKhmiPi_param_1,
	.param .u32 _Z19bitap_search_kernelPKhmiPi_param_2,
	.param .u64 .ptr .align 1 _Z19bitap_search_kernelPKhmiPi_param_3
)
{
	.reg .pred 	%p<17>;
	.reg .b16 	%rs<6>;
	.reg .b32 	%r<89>;
	.reg .b64 	%rd<98>;
	// demoted variable
	.shared .align 8 .b8 _ZZ19bitap_search_kernelPKhmiPiE14s_pattern_mask[2048];
	ld.param.u64 	%rd36, [_Z19bitap_search_kernelPKhmiPi_param_0];
	ld.param.u64 	%rd37, [_Z19bitap_search_kernelPKhmiPi_param_1];
	ld.param.u32 	%r32, [_Z19bitap_search_kernelPKhmiPi_param_2];
	ld.param.u64 	%rd38, [_Z19bitap_search_kernelPKhmiPi_param_3];
	cvta.to.global.u64 	%rd1, %rd38;
	cvta.to.global.u64 	%rd2, %rd36;
	mov.u32 	%r33, %ctaid.x;
	mov.u32 	%r1, %ntid.x;
	mov.u32 	%r88, %tid.x;
	mad.lo.s32 	%r34, %r33, %r1, %r88;
	cvt.u64.u32 	%rd39, %r34;
	mov.u32 	%r35, %ctaid.y;
	mov.u32 	%r36, %ntid.y;
	mov.u32 	%r37, %tid.y;
	mad.lo.s32 	%r38, %r35, %r36, %r37;
	mov.u32 	%r39, %nctaid.x;
	mul.wide.u32 	%rd40, %r38, %r39;
	add.s64 	%rd3, %rd40, %rd39;
	shl.b64 	%rd92, %rd3, 8;
	add.s64 	%rd41, %rd92, 256;
	min.u64 	%rd5, %rd41, %rd37;
	setp.gt.u32 	%p1, %r88, 255;
	@%p1 bra 	$L__BB0_7;
	add.s32 	%r40, %r88, %r1;
	max.u32 	%r41, %r40, 256;
	setp.lt.u32 	%p2, %r40, 256;
	selp.u32 	%r42, 1, 0, %p2;
	add.s32 	%r43, %r40, %r42;
	sub.s32 	%r44, %r41, %r43;
	div.u32 	%r45, %r44, %r1;
	add.s32 	%r3, %r45, %r42;
	and.b32  	%r46, %r3, 3;
	setp.eq.s32 	%p3, %r46, 3;
	@%p3 bra 	$L__BB0_4;
	add.s32 	%r47, %r3, 1;
	and.b32  	%r48, %r47, 3;
	shl.b32 	%r49, %r88, 3;
	mov.u32 	%r50, _ZZ19bitap_search_kernelPKhmiPiE14s_pattern_mask;
	add.s32 	%r82, %r50, %r49;
	shl.b32 	%r5, %r1, 3;
	mul.wide.u32 	%rd42, %r88, 8;
	mov.u64 	%rd43, d_pattern_mask;
	add.s64 	%rd88, %rd43, %rd42;
	mul.wide.u32 	%rd7, %r1, 8;
	neg.s32 	%r81, %r48;
	mad.lo.s32 	%r88, %r1, %r48, %r88;
$L__BB0_3:
	.pragma "nounroll";
	ld.const.u64 	%rd44, [%rd88];
	st.shared.u64 	[%r82], %rd44;
	add.s32 	%r82, %r82, %r5;
	add.s64 	%rd88, %rd88, %rd7;
	add.s32 	%r81, %r81, 1;
	setp.ne.s32 	%p4, %r81, 0;
	@%p4 bra 	$L__BB0_3;
$L__BB0_4:
	setp.lt.u32 	%p5, %r3, 3;
	@%p5 bra 	$L__BB0_7;
	shl.b32 	%r51, %r1, 1;
	add.s32 	%r87, %r88, %r51;
	shl.b32 	%r14, %r1, 2;
	mad.lo.s32 	%r86, %r1, 3, %r88;
	add.s32 	%r85, %r1, %r88;
	shl.b32 	%r17, %r1, 3;
	shl.b32 	%r52, %r88, 3;
	mov.u32 	%r53, _ZZ19bitap_search_kernelPKhmiPiE14s_pattern_mask;
	add.s32 	%r84, %r53, %r52;
	shl.b32 	%r19, %r1, 5;
	shl.b32 	%r20, %r1, 4;
	mul.lo.s32 	%r21, %r1, 24;
	mov.u64 	%rd46, d_pattern_mask;
$L__BB0_6:
	mul.wide.u32 	%rd45, %r88, 8;
	add.s64 	%rd47, %rd46, %rd45;
	ld.const.u64 	%rd48, [%rd47];
	st.shared.u64 	[%r84], %rd48;
	add.s32 	%r54, %r88, %r1;
	mul.wide.u32 	%rd49, %r85, 8;
	add.s64 	%rd50, %rd46, %rd49;
	ld.const.u64 	%rd51, [%rd50];
	add.s32 	%r55, %r84, %r17;
	st.shared.u64 	[%r55], %rd51;
	add.s32 	%r56, %r54, %r1;
	mul.wide.u32 	%rd52, %r87, 8;
	add.s64 	%rd53, %rd46, %rd52;
	ld.const.u64 	%rd54, [%rd53];
	add.s32 	%r57, %r84, %r20;
	st.shared.u64 	[%r57], %rd54;
	add.s32 	%r58, %r56, %r1;
	mul.wide.u32 	%rd55, %r86, 8;
	add.s64 	%rd56, %rd46, %rd55;
	ld.const.u64 	%rd57, [%rd56];
	add.s32 	%r59, %r84, %r21;
	st.shared.u64 	[%r59], %rd57;
	add.s32 	%r88, %r58, %r1;
	add.s32 	%r87, %r87, %r14;
	add.s32 	%r86, %r86, %r14;
	add.s32 	%r85, %r85, %r14;
	add.s32 	%r84, %r84, %r19;
	setp.lt.u32 	%p6, %r88, 256;
	@%p6 bra 	$L__BB0_6;
$L__BB0_7:
	bar.sync 	0;
	add.s32 	%r60, %r32, -1;
	mov.b64 	%rd58, 1;
	shl.b64 	%rd10, %rd58, %r60;
	setp.ge.u64 	%p7, %rd92, %rd5;
	@%p7 bra 	$L__BB0_24;
	sub.s64 	%rd60, %rd92, %rd5;
	setp.gt.u64 	%p8, %rd60, -4;
	mov.b64 	%rd93, -1;
	@%p8 bra 	$L__BB0_19;
	and.b64  	%rd62, %rd5, -4;
	neg.s64 	%rd11, %rd62;
	shl.b64 	%rd63, %rd3, 10;
	mul.wide.s32 	%rd64, %r32, 4;
	sub.s64 	%rd65, %rd63, %rd64;
	add.s64 	%rd66, %rd65, %rd1;
	add.s64 	%rd89, %rd66, 8;
	mov.b64 	%rd93, -1;
	mov.u32 	%r62, _ZZ19bitap_search_kernelPKhmiPiE14s_pattern_mask;
$L__BB0_10:
	shl.b64 	%rd67, %rd93, 1;
	add.s64 	%rd16, %rd2, %rd92;
	ld.global.u8 	%rs1, [%rd16];
	mul.wide.u16 	%r61, %rs1, 8;
	add.s32 	%r63, %r62, %r61;
	ld.shared.u64 	%rd68, [%r63];
	or.b64  	%rd17, %rd68, %rd67;
	and.b64  	%rd69, %rd17, %rd10;
	setp.ne.s64 	%p9, %rd69, 0;
	@%p9 bra 	$L__BB0_12;
	mov.b32 	%r64, 1;
	st.global.u32 	[%rd89+-4], %r64;
$L__BB0_12:
	shl.b64 	%rd70, %rd17, 1;
	ld.global.u8 	%rs2, [%rd16+1];
	mul.wide.u16 	%r65, %rs2, 8;
	add.s32 	%r67, %r62, %r65;
	ld.shared.u64 	%rd71, [%r67];
	or.b64  	%rd18, %rd71, %rd70;
	and.b64  	%rd72, %rd18, %rd10;
	setp.ne.s64 	%p10, %rd72, 0;
	@%p10 bra 	$L__BB0_14;
	mov.b32 	%r68, 1;
	st.global.u32 	[%rd89], %r68;
$L__BB0_14:
	shl.b64 	%rd73, %rd18, 1;
	ld.global.u8 	%rs3, [%rd16+2];
	mul.wide.u16 	%r69, %rs3, 8;
	add.s32 	%r71, %r62, %r69;
	ld.shared.u64 	%rd74, [%r71];
	or.b64  	%rd19, %rd74, %rd73;
	and.b64  	%rd75, %rd19, %rd10;
	setp.ne.s64 	%p11, %rd75, 0;
	@%p11 bra 	$L__BB0_16;
	mov.b32 	%r72, 1;
	st.global.u32 	[%rd89+4], %r72;
$L__BB0_16:
	shl.b64 	%rd76, %rd19, 1;
	ld.global.u8 	%rs4, [%rd16+3];
	mul.wide.u16 	%r73, %rs4, 8;
	add.s32 	%r75, %r62, %r73;
	ld.shared.u64 	%rd77, [%r75];
	or.b64  	%rd93, %rd77, %rd76;
	and.b64  	%rd78, %rd93, %rd10;
	setp.ne.s64 	%p12, %rd78, 0;
	@%p12 bra 	$L__BB0_18;
	mov.b32 	%r76, 1;
	st.global.u32 	[%rd89+8], %r76;
$L__BB0_18:
	add.s64 	%rd92, %rd92, 4;
	add.s64 	%rd79, %rd11, %rd92;
	add.s64 	%rd89, %rd89, 16;
	setp.ne.s64 	%p13, %rd79, 0;
	@%p13 bra 	$L__BB0_10;
$L__BB0_19:
	and.b64  	%rd94, %rd5, 3;
	setp.eq.s64 	%p14, %rd94, 0;
	@%p14 bra 	$L__BB0_24;
	shl.b64 	%rd81, %rd92, 2;
	mul.wide.s32 	%rd82, %r32, 4;
	sub.s64 	%rd83, %rd81, %rd82;
	add.s64 	%rd84, %rd83, %rd1;
	add.s64 	%rd96, %rd84, 4;
	add.s64 	%rd95, %rd2, %rd92;
	mov.u32 	%r78, _ZZ19bitap_search_kernelPKhmiPiE14s_pattern_mask;
$L__BB0_21:
	.pragma "nounroll";
	shl.b64 	%rd85, %rd93, 1;
	ld.global.u8 	%rs5, [%rd95];
	mul.wide.u16 	%r77, %rs5, 8;
	add.s32 	%r79, %r78, %r77;
	ld.shared.u64 	%rd86, [%r79];
	or.b64  	%rd93, %rd86, %rd85;
	and.b64  	%rd87, %rd93, %rd10;
	setp.ne.s64 	%p15, %rd87, 0;
	@%p15 bra 	$L__BB0_23;
	mov.b32 	%r80, 1;
	st.global.u32 	[%rd96], %r80;
$L__BB0_23:
	add.s64 	%rd96, %rd96, 4;
	add.s64 	%rd95, %rd95, 1;
	add.s64 	%rd94, %rd94, -1;
	setp.ne.s64 	%p16, %rd94, 0;
	@%p16 bra 	$L__BB0_21;
$L__BB0_24:
	ret;

}


// ===== COMPILED SASS (sm_100) =====

	.target	sm_100

	.elftype	@"ET_EXEC"


//--------------------- .note.nv.tkinfo           --------------------------
	.section	.note.nv.tkinfo,"",@"SHT_NOTE"
	.sectionflags	@"SHF_NOTE_NV_TKINFO"
	.tkinfo
        /*0018*/ 	.word	0x00000002
        /*0030*/ 	.string	""
        /*0030*/ 	.string	"ptxas"
        /*0030*/ 	.string	"Cuda compilation tools, release 13.0, V13.0.88"
        /*0030*/ 	.string	"Build cuda_13.0.r13.0/compiler.36424714_0"
        /*0030*/ 	.string	"-arch sm_100 -m 64 "



//--------------------- .note.nv.cuinfo           --------------------------
	.section	.note.nv.cuinfo,"",@"SHT_NOTE"
	.sectionflags	@"SHF_NOTE_NV_CUINFO"
        /*0018*/ 	.short	0x0002
        /*001a*/ 	.short	0x0064
        /*001c*/ 	.short	0x0082
	.zero		2


//--------------------- .nv.info                  --------------------------
	.section	.nv.info,"",@"SHT_CUDA_INFO"
	.align	4


	//----- nvinfo : EIATTR_REGCOUNT
	.align		4
        /*0000*/ 	.byte	0x04, 0x2f
        /*0002*/ 	.short	(.L_2 - .L_1)
	.align		4
.L_1:
        /*0004*/ 	.word	index@(_Z19bitap_search_kernelPKhmiPi)
        /*0008*/ 	.word	0x00000020


	//----- nvinfo : EIATTR_FRAME_SIZE
	.align		4
.L_2:
        /*000c*/ 	.byte	0x04, 0x11
        /*000e*/ 	.short	(.L_4 - .L_3)
	.align		4
.L_3:
        /*0010*/ 	.word	index@(_Z19bitap_search_kernelPKhmiPi)
        /*0014*/ 	.word	0x00000000


	//----- nvinfo : EIATTR_MIN_STACK_SIZE
	.align		4
.L_4:
        /*0018*/ 	.byte	0x04, 0x12
        /*001a*/ 	.short	(.L_6 - .L_5)
	.align		4
.L_5:
        /*001c*/ 	.word	index@(_Z19bitap_search_kernelPKhmiPi)
        /*0020*/ 	.word	0x00000000
.L_6:


//--------------------- .nv.compat                --------------------------
	.section	.nv.compat,"",@"SHT_CUDA_COMPAT_INFO"
	.align	4
        /*0000*/ 	.byte	0x02, 0x09, 0x00, 0x00, 0x02, 0x02, 0x01, 0x00, 0x02, 0x05, 0x05, 0x00, 0x03, 0x07, 0x01, 0x01
        /*0010*/ 	.byte	0x02, 0x03, 0x00, 0x00, 0x02, 0x06, 0x01, 0x00, 0x04, 0x0b, 0x08, 0x00, 0x09, 0x00, 0x00, 0x00
        /*0020*/ 	.byte	0x00, 0x00, 0x00, 0x00


//--------------------- .nv.info._Z19bitap_search_kernelPKhmiPi --------------------------
	.section	.nv.info._Z19bitap_search_kernelPKhmiPi,"",@"SHT_CUDA_INFO"
	.sectionflags	@""
	.align	4


	//----- nvinfo : EIATTR_CUDA_API_VERSION
	.align		4
        /*0000*/ 	.byte	0x04, 0x37
        /*0002*/ 	.short	(.L_8 - .L_7)
.L_7:
        /*0004*/ 	.word	0x00000082


	//----- nvinfo : EIATTR_KPARAM_INFO
	.align		4
.L_8:
        /*0008*/ 	.byte	0x04, 0x17
        /*000a*/ 	.short	(.L_10 - .L_9)
.L_9:
        /*000c*/ 	.word	0x00000000
        /*0010*/ 	.short	0x0003
        /*0012*/ 	.short	0x0018
        /*0014*/ 	.byte	0x00, 0xf5, 0x21, 0x00


	//----- nvinfo : EIATTR_KPARAM_INFO
	.align		4
.L_10:
        /*0018*/ 	.byte	0x04, 0x17
        /*001a*/ 	.short	(.L_12 - .L_11)
.L_11:
        /*001c*/ 	.word	0x00000000
        /*0020*/ 	.short	0x0002
        /*0022*/ 	.short	0x0010
        /*0024*/ 	.byte	0x00, 0xf0, 0x11, 0x00


	//----- nvinfo : EIATTR_KPARAM_INFO
	.align		4
.L_12:
        /*0028*/ 	.byte	0x04, 0x17
        /*002a*/ 	.short	(.L_14 - .L_13)
.L_13:
        /*002c*/ 	.word	0x00000000
        /*0030*/ 	.short	0x0001
        /*0032*/ 	.short	0x0008
        /*0034*/ 	.byte	0x00, 0xf0, 0x21, 0x00


	//----- nvinfo : EIATTR_KPARAM_INFO
	.align		4
.L_14:
        /*0038*/ 	.byte	0x04, 0x17
        /*003a*/ 	.short	(.L_16 - .L_15)
.L_15:
        /*003c*/ 	.word	0x00000000
        /*0040*/ 	.short	0x0000
        /*0042*/ 	.short	0x0000
        /*0044*/ 	.byte	0x00, 0xf5, 0x21, 0x00


	//----- nvinfo : EIATTR_SPARSE_MMA_MASK
	.align		4
.L_16:
        /*0048*/ 	.byte	0x03, 0x50
        /*004a*/ 	.short	0x0000


	//----- nvinfo : EIATTR_MAXREG_COUNT
	.align		4
        /*004c*/ 	.byte	0x03, 0x1b
        /*004e*/ 	.short	0x00ff


	//----- nvinfo : EIATTR_NUM_BARRIERS
	.align		4
        /*0050*/ 	.byte	0x02, 0x4c
        /*0052*/ 	.byte	0x01
	.zero		1


	//----- nvinfo : EIATTR_MERCURY_ISA_VERSION
	.align		4
        /*0054*/ 	.byte	0x03, 0x5f
        /*0056*/ 	.short	0x0101


	//----- nvinfo : EIATTR_VRC_CTA_INIT_COUNT
	.align		4
        /*0058*/ 	.byte	0x02, 0x4a
	.zero		1
	.zero		1


	//----- nvinfo : EIATTR_EXIT_INSTR_OFFSETS
	.align		4
        /*005c*/ 	.byte	0x04, 0x1c
        /*005e*/ 	.short	(.L_18 - .L_17)


	//   ....[0]....
.L_17:
        /*0060*/ 	.word	0x000006a0


	//   ....[1]....
        /*0064*/ 	.word	0x00000c50


	//   ....[2]....
        /*0068*/ 	.word	0x00000ec0


	//----- nvinfo : EIATTR_CRS_STACK_SIZE
	.align		4
.L_18:
        /*006c*/ 	.byte	0x04, 0x1e
        /*006e*/ 	.short	(.L_20 - .L_19)
.L_19:
        /*0070*/ 	.word	0x00000000


	//----- nvinfo : EIATTR_CBANK_PARAM_SIZE
	.align		4
.L_20:
        /*0074*/ 	.byte	0x03, 0x19
        /*0076*/ 	.short	0x0020


	//----- nvinfo : EIATTR_PARAM_CBANK
	.align		4
        /*0078*/ 	.byte	0x04, 0x0a
        /*007a*/ 	.short	(.L_22 - .L_21)
	.align		4
.L_21:
        /*007c*/ 	.word	index@(.nv.constant0._Z19bitap_search_kernelPKhmiPi)
        /*0080*/ 	.short	0x0380
        /*0082*/ 	.short	0x0020


	//----- nvinfo : EIATTR_SW_WAR
	.align		4
.L_22:
        /*0084*/ 	.byte	0x04, 0x36
        /*0086*/ 	.short	(.L_24 - .L_23)
.L_23:
        /*0088*/ 	.word	0x00000008
.L_24:


//--------------------- .nv.callgraph             --------------------------
	.section	.nv.callgraph,"",@"SHT_CUDA_CALLGRAPH"
	.align	4
	.sectionentsize	8
	.align		4
        /*0000*/ 	.word	0x00000000
	.align		4
        /*0004*/ 	.word	0xffffffff
	.align		4
        /*0008*/ 	.word	0x00000000
	.align		4
        /*000c*/ 	.word	0xfffffffe
	.align		4
        /*0010*/ 	.word	0x00000000
	.align		4
        /*0014*/ 	.word	0xfffffffd
	.align		4
        /*0018*/ 	.word	0x00000000
	.align		4
        /*001c*/ 	.word	0xfffffffc


//--------------------- .nv.constant3             --------------------------
	.section	.nv.constant3,"a",@progbits
	.align	8
.nv.constant3:
	.type		d_pattern_mask,@object
	.size		d_pattern_mask,(.L_0 - d_pattern_mask)
d_pattern_mask:
	.zero		2048
.L_0:


//--------------------- .text._Z19bitap_search_kernelPKhmiPi --------------------------
	.section	.text._Z19bitap_search_kernelPKhmiPi,"ax",@progbits
	.align	128
        .global         _Z19bitap_search_kernelPKhmiPi
        .type           _Z19bitap_search_kernelPKhmiPi,@function
        .size           _Z19bitap_search_kernelPKhmiPi,(.L_x_11 - _Z19bitap_search_kernelPKhmiPi)
        .other          _Z19bitap_search_kernelPKhmiPi,@"STO_CUDA_ENTRY STV_DEFAULT"
_Z19bitap_search_kernelPKhmiPi:
.text._Z19bitap_search_kernelPKhmiPi:
[----:B------:R-:W-:Y:S01]  /*0000*/  LDC R1, c[0x0][0x37c] ;  /* 0x0000df00ff017b82 */ /* 0x000fe20000000800 */
[----:B------:R-:W0:Y:S07]  /*0010*/  S2R R9, SR_TID.X ;  /* 0x0000000000097919 */ /* 0x000e2e0000002100 */
[----:B------:R-:W0:Y:S01]  /*0020*/  LDC R6, c[0x0][0x360] ;  /* 0x0000d800ff067b82 */ /* 0x000e220000000800 */
[----:B------:R-:W-:Y:S01]  /*0030*/  IMAD.MOV.U32 R3, RZ, RZ, RZ ;  /* 0x000000ffff037224 */ /* 0x000fe200078e00ff */
[----:B------:R-:W1:Y:S01]  /*0040*/  LDCU.64 UR8, c[0x0][0x388] ;  /* 0x00007100ff0877ac */ /* 0x000e620008000a00 */
[----:B------:R-:W2:Y:S01]  /*0050*/  S2R R0, SR_TID.Y ;  /* 0x0000000000007919 */ /* 0x000ea20000002200 */
[----:B------:R-:W-:Y:S04]  /*0060*/  BSSY.RECONVERGENT B0, `(.L_x_0) ;  /* 0x0000060000007945 */ /* 0x000fe80003800200 */
[----:B------:R-:W0:Y:S08]  /*0070*/  S2UR UR4, SR_CTAID.X ;  /* 0x00000000000479c3 */ /* 0x000e300000002500 */
[----:B------:R-:W2:Y:S08]  /*0080*/  S2UR UR5, SR_CTAID.Y ;  /* 0x00000000000579c3 */ /* 0x000eb00000002600 */
[----:B------:R-:W2:Y:S01]  /*0090*/  LDC R5, c[0x0][0x364] ;  /* 0x0000d900ff057b82 */ /* 0x000ea20000000800 */
[----:B------:R-:W3:Y:S01]  /*00a0*/  LDCU UR6, c[0x0][0x370] ;  /* 0x00006e00ff0677ac */ /* 0x000ee20008000800 */
[----:B0-----:R-:W-:-:S02]  /*00b0*/  IMAD R2, R6, UR4, R9 ;  /* 0x0000000406027c24 */ /* 0x001fc4000f8e0209 */
[----:B--2---:R-:W-:-:S04]  /*00c0*/  IMAD R5, R5, UR5, R0 ;  /* 0x0000000505057c24 */ /* 0x004fc8000f8e0200 */
[----:B---3--:R-:W-:-:S04]  /*00d0*/  IMAD.WIDE.U32 R2, R5, UR6, R2 ;  /* 0x0000000605027c25 */ /* 0x008fc8000f8e0002 */
[C---:B------:R-:W-:Y:S01]  /*00e0*/  IMAD.SHL.U32 R0, R2.reuse, 0x100, RZ ;  /* 0x0000010002007824 */ /* 0x040fe200078e00ff */
[----:B------:R-:W-:-:S04]  /*00f0*/  SHF.L.U64.HI R5, R2, 0x8, R3 ;  /* 0x0000000802057819 */ /* 0x000fc80000010203 */
[----:B------:R-:W-:-:S04]  /*0100*/  IADD3 R7, P1, PT, R0, 0x100, RZ ;  /* 0x0000010000077810 */ /* 0x000fc80007f3e0ff */
[----:B-1----:R-:W-:Y:S01]  /*0110*/  ISETP.LT.U32.AND P0, PT, R7, UR8, PT ;  /* 0x0000000807007c0c */ /* 0x002fe2000bf01070 */
[----:B------:R-:W-:Y:S01]  /*0120*/  IMAD.X R4, RZ, RZ, R5, P1 ;  /* 0x000000ffff047224 */ /* 0x000fe200008e0605 */
[----:B------:R-:W-:-:S04]  /*0130*/  ISETP.GT.U32.AND P1, PT, R9, 0xff, PT ;  /* 0x000000ff0900780c */ /* 0x000fc80003f24070 */
[----:B------:R-:W-:-:S04]  /*0140*/  ISETP.LT.U32.AND.EX P0, PT, R4, UR9, PT, P0 ;  /* 0x0000000904007c0c */ /* 0x000fc8000bf01100 */
[----:B------:R-:W-:Y:S02]  /*0150*/  SEL R7, R7, UR8, P0 ;  /* 0x0000000807077c07 */ /* 0x000fe40008000000 */
[----:B------:R-:W-:-:S03]  /*0160*/  SEL R4, R4, UR9, P0 ;  /* 0x0000000904047c07 */ /* 0x000fc60008000000 */
[----:B------:R-:W-:Y:S05]  /*0170*/  @P1 BRA `(.L_x_1) ;  /* 0x0000000400381947 */ /* 0x000fea0003800000 */
[----:B------:R-:W0:Y:S01]  /*0180*/  I2F.U32.RP R14, R6 ;  /* 0x00000006000e7306 */ /* 0x000e220000209000 */
[----:B------:R-:W-:Y:S01]  /*0190*/  IMAD.IADD R8, R9, 0x1, R6 ;  /* 0x0000000109087824 */ /* 0x000fe200078e0206 */
[----:B------:R-:W-:Y:S01]  /*01a0*/  ISETP.NE.U32.AND P2, PT, R6, RZ, PT ;  /* 0x000000ff0600720c */ /* 0x000fe20003f45070 */
[----:B------:R-:W-:Y:S03]  /*01b0*/  BSSY.RECONVERGENT B1, `(.L_x_2) ;  /* 0x000002b000017945 */ /* 0x000fe60003800200 */
[C---:B------:R-:W-:Y:S02]  /*01c0*/  ISETP.GE.U32.AND P0, PT, R8.reuse, 0x100, PT ;  /* 0x000001000800780c */ /* 0x040fe40003f06070 */
[----:B------:R-:W-:Y:S02]  /*01d0*/  VIMNMX.U32 R13, PT, PT, R8, 0x100, !PT ;  /* 0x00000100080d7848 */ /* 0x000fe40007fe0000 */
[----:B------:R-:W-:-:S04]  /*01e0*/  SEL R12, RZ, 0x1, P0 ;  /* 0x00000001ff0c7807 */ /* 0x000fc80000000000 */
[----:B------:R-:W-:Y:S01]  /*01f0*/  IADD3 R13, PT, PT, R13, -R8, -R12 ;  /* 0x800000080d0d7210 */ /* 0x000fe20007ffe80c */
[----:B0-----:R-:W0:Y:S02]  /*0200*/  MUFU.RCP R14, R14 ;  /* 0x0000000e000e7308 */ /* 0x001e240000001000 */
[----:B0-----:R-:W-:-:S06]  /*0210*/  VIADD R10, R14, 0xffffffe ;  /* 0x0ffffffe0e0a7836 */ /* 0x001fcc0000000000 */
[----:B------:R0:W1:Y:S02]  /*0220*/  F2I.FTZ.U32.TRUNC.NTZ R11, R10 ;  /* 0x0000000a000b7305 */ /* 0x000064000021f000 */
[----:B0-----:R-:W-:Y:S02]  /*0230*/  IMAD.MOV.U32 R10, RZ, RZ, RZ ;  /* 0x000000ffff0a7224 */ /* 0x001fe400078e00ff */
[----:B-1----:R-:W-:-:S04]  /*0240*/  IMAD.MOV R15, RZ, RZ, -R11 ;  /* 0x000000ffff0f7224 */ /* 0x002fc800078e0a0b */
[----:B------:R-:W-:-:S04]  /*0250*/  IMAD R15, R15, R6, RZ ;  /* 0x000000060f0f7224 */ /* 0x000fc800078e02ff */
[----:B------:R-:W-:-:S06]  /*0260*/  IMAD.HI.U32 R14, R11, R15, R10 ;  /* 0x0000000f0b0e7227 */ /* 0x000fcc00078e000a */
[----:B------:R-:W-:-:S04]  /*0270*/  IMAD.HI.U32 R11, R14, R13, RZ ;  /* 0x0000000d0e0b7227 */ /* 0x000fc800078e00ff */
[----:B------:R-:W-:-:S04]  /*0280*/  IMAD.MOV R8, RZ, RZ, -R11 ;  /* 0x000000ffff087224 */ /* 0x000fc800078e0a0b */
[----:B------:R-:W-:-:S05]  /*0290*/  IMAD R13, R6, R8, R13 ;  /* 0x00000008060d7224 */ /* 0x000fca00078e020d */
[----:B------:R-:W-:-:S13]  /*02a0*/  ISETP.GE.U32.AND P0, PT, R13, R6, PT ;  /* 0x000000060d00720c */ /* 0x000fda0003f06070 */
[----:B------:R-:W-:Y:S02]  /*02b0*/  @P0 IMAD.IADD R13, R13, 0x1, -R6 ;  /* 0x000000010d0d0824 */ /* 0x000fe400078e0a06 */
[----:B------:R-:W-:-:S03]  /*02c0*/  @P0 VIADD R11, R11, 0x1 ;  /* 0x000000010b0b0836 */ /* 0x000fc60000000000 */
[----:B------:R-:W-:-:S13]  /*02d0*/  ISETP.GE.U32.AND P1, PT, R13, R6, PT ;  /* 0x000000060d00720c */ /* 0x000fda0003f26070 */
[----:B------:R-:W-:Y:S01]  /*02e0*/  @P1 VIADD R11, R11, 0x1 ;  /* 0x000000010b0b1836 */ /* 0x000fe20000000000 */
[----:B------:R-:W-:-:S05]  /*02f0*/  @!P2 LOP3.LUT R11, RZ, R6, RZ, 0x33, !PT ;  /* 0x00000006ff0ba212 */ /* 0x000fca00078e33ff */
[----:B------:R-:W-:-:S05]  /*0300*/  IMAD.IADD R8, R12, 0x1, R11 ;  /* 0x000000010c087824 */ /* 0x000fca00078e020b */
[C---:B------:R-:W-:Y:S02]  /*0310*/  LOP3.LUT R10, R8.reuse, 0x3, RZ, 0xc0, !PT ;  /* 0x00000003080a7812 */ /* 0x040fe400078ec0ff */
[----:B------:R-:W-:Y:S02]  /*0320*/  ISETP.GE.U32.AND P1, PT, R8, 0x3, PT ;  /* 0x000000030800780c */ /* 0x000fe40003f26070 */
[----:B------:R-:W-:-:S13]  /*0330*/  ISETP.NE.AND P0, PT, R10, 0x3, PT ;  /* 0x000000030a00780c */ /* 0x000fda0003f05270 */
[----:B------:R-:W-:Y:S05]  /*0340*/  @!P0 BRA `(.L_x_3) ;  /* 0x0000000000448947 */ /* 0x000fea0003800000 */
[----:B------:R-:W0:Y:S01]  /*0350*/  S2UR UR5, SR_CgaCtaId ;  /* 0x00000000000579c3 */ /* 0x000e220000008800 */
[----:B------:R-:W-:Y:S01]  /*0360*/  VIADD R8, R8, 0x1 ;  /* 0x0000000108087836 */ /* 0x000fe20000000000 */
[----:B------:R-:W-:Y:S01]  /*0370*/  UMOV UR4, 0x400 ;  /* 0x0000040000047882 */ /* 0x000fe20000000000 */
[----:B------:R-:W-:-:S03]  /*0380*/  IMAD.WIDE.U32 R10, R9, 0x8, RZ ;  /* 0x00000008090a7825 */ /* 0x000fc600078e00ff */
[----:B------:R-:W-:-:S05]  /*0390*/  LOP3.LUT R8, R8, 0x3, RZ, 0xc0, !PT ;  /* 0x0000000308087812 */ /* 0x000fca00078ec0ff */
[----:B------:R-:W-:Y:S01]  /*03a0*/  IMAD.MOV R14, RZ, RZ, -R8 ;  /* 0x000000ffff0e7224 */ /* 0x000fe200078e0a08 */
[----:B0-----:R-:W-:-:S06]  /*03b0*/  ULEA UR4, UR5, UR4, 0x18 ;  /* 0x0000000405047291 */ /* 0x001fcc000f8ec0ff */
[----:B------:R-:W-:Y:S01]  /*03c0*/  LEA R15, R9, UR4, 0x3 ;  /* 0x00000004090f7c11 */ /* 0x000fe2000f8e18ff */
[----:B------:R-:W-:-:S07]  /*03d0*/  IMAD R9, R8, R6, R9 ;  /* 0x0000000608097224 */ /* 0x000fce00078e0209 */
.L_x_4:
[--C-:B------:R-:W-:Y:S02]  /*03e0*/  IMAD.MOV.U32 R8, RZ, RZ, R10.reuse ;  /* 0x000000ffff087224 */ /* 0x100fe400078e000a */
[----:B------:R-:W-:Y:S02]  /*03f0*/  VIADD R14, R14, 0x1 ;  /* 0x000000010e0e7836 */ /* 0x000fe40000000000 */
[----:B------:R-:W0:Y:S01]  /*0400*/  LDC.64 R12, c[0x3][R8] ;  /* 0x00c00000080c7b82 */ /* 0x000e220000000a00 */
[----:B------:R-:W-:Y:S02]  /*0410*/  IMAD.WIDE.U32 R10, R6, 0x8, R10 ;  /* 0x00000008060a7825 */ /* 0x000fe400078e000a */
[----:B------:R-:W-:Y:S01]  /*0420*/  ISETP.NE.AND P0, PT, R14, RZ, PT ;  /* 0x000000ff0e00720c */ /* 0x000fe20003f05270 */
[----:B0-----:R0:W-:Y:S02]  /*0430*/  STS.64 [R15], R12 ;  /* 0x0000000c0f007388 */ /* 0x0011e40000000a00 */
[----:B0-----:R-:W-:-:S10]  /*0440*/  IMAD R15, R6, 0x8, R15 ;  /* 0x00000008060f7824 */ /* 0x001fd400078e020f */
[----:B------:R-:W-:Y:S05]  /*0450*/  @P0 BRA `(.L_x_4) ;  /* 0xfffffffc00e00947 */ /* 0x000fea000383ffff */
.L_x_3:
[----:B------:R-:W-:Y:S05]  /*0460*/  BSYNC.RECONVERGENT B1 ;  /* 0x0000000000017941 */ /* 0x000fea0003800200 */
.L_x_2:
[----:B------:R-:W-:Y:S05]  /*0470*/  @!P1 BRA `(.L_x_1) ;  /* 0x0000000000789947 */ /* 0x000fea0003800000 */
[----:B------:R-:W0:Y:S01]  /*0480*/  S2UR UR5, SR_CgaCtaId ;  /* 0x00000000000579c3 */ /* 0x000e220000008800 */
[----:B------:R-:W-:Y:S01]  /*0490*/  UMOV UR4, 0x400 ;  /* 0x0000040000047882 */ /* 0x000fe20000000000 */
[C-C-:B------:R-:W-:Y:S02]  /*04a0*/  IMAD R19, R6.reuse, 0x2, R9.reuse ;  /* 0x0000000206137824 */ /* 0x140fe400078e0209 */
[----:B------:R-:W-:Y:S02]  /*04b0*/  IMAD R21, R6, 0x3, R9 ;  /* 0x0000000306157824 */ /* 0x000fe400078e0209 */
[----:B------:R-:W-:Y:S01]  /*04c0*/  IMAD.IADD R23, R9, 0x1, R6 ;  /* 0x0000000109177824 */ /* 0x000fe200078e0206 */
[----:B0-----:R-:W-:-:S06]  /*04d0*/  ULEA UR4, UR5, UR4, 0x18 ;  /* 0x0000000405047291 */ /* 0x001fcc000f8ec0ff */
[----:B------:R-:W-:-:S07]  /*04e0*/  LEA R25, R9, UR4, 0x3 ;  /* 0x0000000409197c11 */ /* 0x000fce000f8e18ff */
.L_x_5:
[----:B------:R-:W-:Y:S01]  /*04f0*/  IMAD.SHL.U32 R10, R9, 0x8, RZ ;  /* 0x00000008090a7824 */ /* 0x000fe200078e00ff */
[C-C-:B------:R-:W-:Y:S01]  /*0500*/  IADD3 R9, PT, PT, R6.reuse, R9, R6.reuse ;  /* 0x0000000906097210 */ /* 0x140fe20007ffe006 */
[----:B-1----:R-:W-:Y:S02]  /*0510*/  IMAD.SHL.U32 R12, R23, 0x8, RZ ;  /* 0x00000008170c7824 */ /* 0x002fe400078e00ff */
[----:B------:R-:W-:Y:S01]  /*0520*/  IMAD.SHL.U32 R14, R19, 0x8, RZ ;  /* 0x00000008130e7824 */ /* 0x000fe200078e00ff */
[C---:B------:R-:W-:Y:S01]  /*0530*/  IADD3 R9, PT, PT, R6.reuse, R9, R6 ;  /* 0x0000000906097210 */ /* 0x040fe20007ffe006 */
[----:B------:R-:W-:Y:S01]  /*0540*/  IMAD.SHL.U32 R16, R21, 0x8, RZ ;  /* 0x0000000815107824 */ /* 0x000fe200078e00ff */
[----:B------:R-:W0:Y:S01]  /*0550*/  LDC.64 R10, c[0x3][R10] ;  /* 0x00c000000a0a7b82 */ /* 0x000e220000000a00 */
[C-C-:B------:R-:W-:Y:S01]  /*0560*/  IMAD R27, R6.reuse, 0x8, R25.reuse ;  /* 0x00000008061b7824 */ /* 0x140fe200078e0219 */
[----:B------:R-:W-:Y:S01]  /*0570*/  ISETP.GE.U32.AND P0, PT, R9, 0x100, PT ;  /* 0x000001000900780c */ /* 0x000fe20003f06070 */
[----:B------:R-:W-:-:S02]  /*0580*/  IMAD R29, R6, 0x10, R25 ;  /* 0x00000010061d7824 */ /* 0x000fc400078e0219 */
[C---:B------:R-:W-:Y:S02]  /*0590*/  IMAD R8, R6.reuse, 0x18, R25 ;  /* 0x0000001806087824 */ /* 0x040fe400078e0219 */
[C---:B------:R-:W-:Y:S01]  /*05a0*/  IMAD R19, R6.reuse, 0x4, R19 ;  /* 0x0000000406137824 */ /* 0x040fe200078e0213 */
[----:B------:R-:W1:Y:S01]  /*05b0*/  LDC.64 R12, c[0x3][R12] ;  /* 0x00c000000c0c7b82 */ /* 0x000e620000000a00 */
[C---:B------:R-:W-:Y:S02]  /*05c0*/  IMAD R21, R6.reuse, 0x4, R21 ;  /* 0x0000000406157824 */ /* 0x040fe400078e0215 */
[----:B------:R-:W-:-:S05]  /*05d0*/  IMAD R23, R6, 0x4, R23 ;  /* 0x0000000406177824 */ /* 0x000fca00078e0217 */
[----:B------:R-:W2:Y:S08]  /*05e0*/  LDC.64 R14, c[0x3][R14] ;  /* 0x00c000000e0e7b82 */ /* 0x000eb00000000a00 */
[----:B------:R-:W3:Y:S01]  /*05f0*/  LDC.64 R16, c[0x3][R16] ;  /* 0x00c0000010107b82 */ /* 0x000ee20000000a00 */
[----:B0-----:R0:W-:Y:S04]  /*0600*/  STS.64 [R25], R10 ;  /* 0x0000000a19007388 */ /* 0x0011e80000000a00 */
[----:B-1----:R1:W-:Y:S01]  /*0610*/  STS.64 [R27], R12 ;  /* 0x0000000c1b007388 */ /* 0x0023e20000000a00 */
[----:B0-----:R-:W-:-:S03]  /*0620*/  IMAD R25, R6, 0x20, R25 ;  /* 0x0000002006197824 */ /* 0x001fc600078e0219 */
[----:B--2---:R1:W-:Y:S04]  /*0630*/  STS.64 [R29], R14 ;  /* 0x0000000e1d007388 */ /* 0x0043e80000000a00 */
[----:B---3--:R1:W-:Y:S01]  /*0640*/  STS.64 [R8], R16 ;  /* 0x0000001008007388 */ /* 0x0083e20000000a00 */
[----:B------:R-:W-:Y:S05]  /*0650*/  @!P0 BRA `(.L_x_5) ;  /* 0xfffffffc00a48947 */ /* 0x000fea000383ffff */
.L_x_1:
[----:B------:R-:W-:Y:S05]  /*0660*/  BSYNC.RECONVERGENT B0 ;  /* 0x0000000000007941 */ /* 0x000fea0003800200 */
.L_x_0:
[----:B------:R-:W-:Y:S01]  /*0670*/  BAR.SYNC.DEFER_BLOCKING 0x0 ;  /* 0x0000000000007b1d */ /* 0x000fe20000010000 */
[----:B------:R-:W-:-:S04]  /*0680*/  ISETP.GE.U32.AND P0, PT, R0, R7, PT ;  /* 0x000000070000720c */ /* 0x000fc80003f06070 */
[----:B------:R-:W-:-:S13]  /*0690*/  ISETP.GE.U32.AND.EX P0, PT, R5, R4, PT, P0 ;  /* 0x000000040500720c */ /* 0x000fda0003f06100 */
[----:B------:R-:W-:Y:S05]  /*06a0*/  @P0 EXIT ;  /* 0x000000000000094d */ /* 0x000fea0003800000 */
[----:B------:R-:W0:Y:S01]  /*06b0*/  LDCU UR7, c[0x0][0x390] ;  /* 0x00007200ff0777ac */ /* 0x000e220008000800 */
[----:B------:R-:W-:Y:S01]  /*06c0*/  IADD3 R6, P0, PT, R0, -R7, RZ ;  /* 0x8000000700067210 */ /* 0x000fe20007f1e0ff */
[----:B------:R-:W-:Y:S01]  /*06d0*/  BSSY.RECONVERGENT B0, `(.L_x_6) ;  /* 0x0000057000007945 */ /* 0x000fe20003800200 */
[----:B-1----:R-:W-:Y:S01]  /*06e0*/  LOP3.LUT R8, R7, 0x3, RZ, 0xc0, !PT ;  /* 0x0000000307087812 */ /* 0x002fe200078ec0ff */
[----:B------:R-:W-:Y:S01]  /*06f0*/  UMOV UR6, 0x1 ;  /* 0x0000000100067882 */ /* 0x000fe20000000000 */
[----:B------:R-:W-:Y:S01]  /*0700*/  ISETP.GT.U32.AND P1, PT, R6, -0x4, PT ;  /* 0xfffffffc0600780c */ /* 0x000fe20003f24070 */
[----:B------:R-:W-:Y:S01]  /*0710*/  IMAD.X R6, R5, 0x1, ~R4, P0 ;  /* 0x0000000105067824 */ /* 0x000fe200000e0e04 */
[----:B------:R-:W-:Y:S01]  /*0720*/  ISETP.NE.U32.AND P0, PT, R8, RZ, PT ;  /* 0x000000ff0800720c */ /* 0x000fe20003f05070 */
[----:B------:R-:W1:Y:S01]  /*0730*/  LDCU.64 UR8, c[0x0][0x358] ;  /* 0x00006b00ff0877ac */ /* 0x000e620008000a00 */
[----:B------:R-:W-:Y:S02]  /*0740*/  IMAD.MOV.U32 R10, RZ, RZ, -0x1 ;  /* 0xffffffffff0a7424 */ /* 0x000fe400078e00ff */
[----:B------:R-:W-:Y:S01]  /*0750*/  ISETP.GT.U32.AND.EX P1, PT, R6, -0x1, PT, P1 ;  /* 0xffffffff0600780c */ /* 0x000fe20003f24110 */
[----:B------:R-:W2:Y:S01]  /*0760*/  LDCU.64 UR12, c[0x0][0x380] ;  /* 0x00007000ff0c77ac */ /* 0x000ea20008000a00 */
[----:B------:R-:W-:Y:S01]  /*0770*/  ISETP.NE.AND.EX P0, PT, RZ, RZ, PT, P0 ;  /* 0x000000ffff00720c */ /* 0x000fe20003f05300 */
[----:B------:R-:W-:Y:S01]  /*0780*/  IMAD.MOV.U32 R11, RZ, RZ, -0x1 ;  /* 0xffffffffff0b7424 */ /* 0x000fe200078e00ff */
[----:B0-----:R-:W-:-:S04]  /*0790*/  UIADD3 UR4, UPT, UPT, UR7, -0x1, URZ ;  /* 0xffffffff07047890 */ /* 0x001fc8000fffe0ff */
[----:B------:R-:W-:Y:S02]  /*07a0*/  USHF.L.U64.HI UR10, UR6, UR4, URZ ;  /* 0x00000004060a7299 */ /* 0x000fe400080102ff */
[----:B------:R-:W-:-:S03]  /*07b0*/  USHF.L.U32 UR6, UR6, UR4, URZ ;  /* 0x0000000406067299 */ /* 0x000fc600080006ff */
[----:B------:R-:W-:Y:S09]  /*07c0*/  @P1 BRA `(.L_x_7) ;  /* 0x00000004001c1947 */ /* 0x000ff20003800000 */
[----:B------:R-:W0:Y:S01]  /*07d0*/  LDC.64 R12, c[0x0][0x398] ;  /* 0x0000e600ff0c7b82 */ /* 0x000e220000000a00 */
[----:B------:R-:W3:Y:S01]  /*07e0*/  S2R R6, SR_CgaCtaId ;  /* 0x0000000000067919 */ /* 0x000ee20000008800 */
[----:B------:R-:W-:Y:S01]  /*07f0*/  UIMAD.WIDE UR4, UR7, 0x4, URZ ;  /* 0x00000004070478a5 */ /* 0x000fe2000f8e02ff */
[C---:B------:R-:W-:Y:S01]  /*0800*/  IMAD.SHL.U32 R9, R2.reuse, 0x400, RZ ;  /* 0x0000040002097824 */ /* 0x040fe200078e00ff */
[----:B------:R-:W-:Y:S01]  /*0810*/  SHF.L.U64.HI R2, R2, 0xa, R3 ;  /* 0x0000000a02027819 */ /* 0x000fe20000010203 */
[----:B------:R-:W-:Y:S02]  /*0820*/  IMAD.MOV.U32 R10, RZ, RZ, -0x1 ;  /* 0xffffffffff0a7424 */ /* 0x000fe400078e00ff */
[----:B------:R-:W-:Y:S01]  /*0830*/  IMAD.MOV.U32 R11, RZ, RZ, -0x1 ;  /* 0xffffffffff0b7424 */ /* 0x000fe200078e00ff */
[----:B0-----:R-:W-:Y:S02]  /*0840*/  IADD3 R12, P1, P2, R9, -UR4, R12 ;  /* 0x80000004090c7c10 */ /* 0x001fe4000fa3e00c */
[----:B------:R-:W-:-:S02]  /*0850*/  MOV R9, 0x400 ;  /* 0x0000040000097802 */ /* 0x000fc40000000f00 */
[----:B------:R-:W-:Y:S02]  /*0860*/  IADD3 R12, P3, PT, R12, 0x8, RZ ;  /* 0x000000080c0c7810 */ /* 0x000fe40007f7e0ff */
[----:B------:R-:W-:Y:S02]  /*0870*/  IADD3.X R17, PT, PT, R2, ~UR5, R13, P1, P2 ;  /* 0x8000000502117c10 */ /* 0x000fe40008fe440d */
[----:B------:R-:W-:Y:S02]  /*0880*/  LOP3.LUT R13, R7, 0xfffffffc, RZ, 0xc0, !PT ;  /* 0xfffffffc070d7812 */ /* 0x000fe400078ec0ff */
[----:B---3--:R-:W-:Y:S01]  /*0890*/  LEA R9, R6, R9, 0x18 ;  /* 0x0000000906097211 */ /* 0x008fe200078ec0ff */
[----:B------:R-:W-:-:S07]  /*08a0*/  IMAD.X R17, RZ, RZ, R17, P3 ;  /* 0x000000ffff117224 */ /* 0x000fce00018e0611 */
.L_x_8:
[----:B--2---:R-:W-:-:S04]  /*08b0*/  IADD3 R2, P1, PT, R0, UR12, RZ ;  /* 0x0000000c00027c10 */ /* 0x004fc8000ff3e0ff */
[----:B------:R-:W-:-:S05]  /*08c0*/  IADD3.X R3, PT, PT, R5, UR13, RZ, P1, !PT ;  /* 0x0000000d05037c10 */ /* 0x000fca0008ffe4ff */
[----:B-1----:R-:W2:Y:S01]  /*08d0*/  LDG.E.U8 R6, desc[UR8][R2.64] ;  /* 0x0000000802067981 */ /* 0x002ea2000c1e1100 */
[C---:B------:R-:W-:Y:S01]  /*08e0*/  IMAD.SHL.U32 R15, R10.reuse, 0x2, RZ ;  /* 0x000000020a0f7824 */ /* 0x040fe200078e00ff */
[----:B------:R-:W-:Y:S01]  /*08f0*/  SHF.L.U64.HI R11, R10, 0x1, R11 ;  /* 0x000000010a0b7819 */ /* 0x000fe2000001020b */
[----:B--2---:R-:W-:-:S06]  /*0900*/  IMAD R6, R6, 0x8, R9 ;  /* 0x0000000806067824 */ /* 0x004fcc00078e0209 */
[----:B------:R-:W0:Y:S02]  /*0910*/  LDS.64 R6, [R6] ;  /* 0x0000000006067984 */ /* 0x000e240000000a00 */
[----:B0-----:R-:W-:Y:S01]  /*0920*/  LOP3.LUT R14, R6, R15, RZ, 0xfc, !PT ;  /* 0x0000000f060e7212 */ /* 0x001fe200078efcff */
[----:B------:R-:W-:Y:S01]  /*0930*/  IMAD.MOV.U32 R6, RZ, RZ, R12 ;  /* 0x000000ffff067224 */ /* 0x000fe200078e000c */
[----:B------:R-:W-:Y:S01]  /*0940*/  LOP3.LUT R19, R7, R11, RZ, 0xfc, !PT ;  /* 0x0000000b07137212 */ /* 0x000fe200078efcff */
[----:B------:R-:W-:Y:S01]  /*0950*/  IMAD.MOV.U32 R7, RZ, RZ, R17 ;  /* 0x000000ffff077224 */ /* 0x000fe200078e0011 */
[----:B------:R-:W-:-:S04]  /*0960*/  LOP3.LUT P1, RZ, R14, UR6, RZ, 0xc0, !PT ;  /* 0x000000060eff7c12 */ /* 0x000fc8000f82c0ff */
[----:B------:R-:W-:-:S13]  /*0970*/  LOP3.LUT P1, RZ, R19, UR10, RZ, 0xc0, P1 ;  /* 0x0000000a13ff7c12 */ /* 0x000fda000882c0ff */
[----:B------:R-:W-:-:S05]  /*0980*/  @!P1 IMAD.MOV.U32 R21, RZ, RZ, 0x1 ;  /* 0x00000001ff159424 */ /* 0x000fca00078e00ff */
[----:B------:R-:W-:Y:S04]  /*0990*/  @!P1 STG.E desc[UR8][R6.64+-0x4], R21 ;  /* 0xfffffc1506009986 */ /* 0x000fe8000c101908 */
[----:B------:R-:W2:Y:S01]  /*09a0*/  LDG.E.U8 R10, desc[UR8][R2.64+0x1] ;  /* 0x00000108020a7981 */ /* 0x000ea2000c1e1100 */
[C---:B------:R-:W-:Y:S01]  /*09b0*/  IMAD.SHL.U32 R15, R14.reuse, 0x2, RZ ;  /* 0x000000020e0f7824 */ /* 0x040fe200078e00ff */
[----:B------:R-:W-:Y:S01]  /*09c0*/  SHF.L.U64.HI R17, R14, 0x1, R19 ;  /* 0x000000010e117819 */ /* 0x000fe20000010213 */
[----:B--2---:R-:W-:-:S06]  /*09d0*/  IMAD R10, R10, 0x8, R9 ;  /* 0x000000080a0a7824 */ /* 0x004fcc00078e0209 */
[----:B------:R-:W0:Y:S02]  /*09e0*/  LDS.64 R10, [R10] ;  /* 0x000000000a0a7984 */ /* 0x000e240000000a00 */
[----:B0-----:R-:W-:Y:S02]  /*09f0*/  LOP3.LUT R14, R10, R15, RZ, 0xfc, !PT ;  /* 0x0000000f0a0e7212 */ /* 0x001fe400078efcff */
[----:B------:R-:W-:Y:S02]  /*0a00*/  LOP3.LUT R17, R11, R17, RZ, 0xfc, !PT ;  /* 0x000000110b117212 */ /* 0x000fe400078efcff */
        /* <DEDUP_REMOVED lines=17> */
[----:B------:R-:W-:Y:S02]  /*0b20*/  SHF.L.U64.HI R17, R14, 0x1, R17 ;  /* 0x000000010e117819 */ /* 0x000fe40000010211 */
[----:B------:R-:W-:-:S05]  /*0b30*/  IADD3 R0, P2, PT, R0, 0x4, RZ ;  /* 0x0000000400007810 */ /* 0x000fca0007f5e0ff */
[----:B------:R-:W-:Y:S02]  /*0b40*/  IMAD.X R5, RZ, RZ, R5, P2 ;  /* 0x000000ffff057224 */ /* 0x000fe400010e0605 */
[----:B--2---:R-:W-:Y:S01]  /*0b50*/  IMAD R12, R2, 0x8, R9 ;  /* 0x00000008020c7824 */ /* 0x004fe200078e0209 */
[----:B------:R-:W-:-:S04]  /*0b60*/  IADD3 R2, P3, PT, R0, -R13, RZ ;  /* 0x8000000d00027210 */ /* 0x000fc80007f7e0ff */
[----:B------:R0:W1:Y:S02]  /*0b70*/  LDS.64 R10, [R12] ;  /* 0x000000000c0a7984 */ /* 0x0000640000000a00 */
[----:B0-----:R-:W-:Y:S02]  /*0b80*/  IADD3 R12, P2, PT, R6, 0x10, RZ ;  /* 0x00000010060c7810 */ /* 0x001fe40007f5e0ff */
[----:B-1----:R-:W-:Y:S02]  /*0b90*/  LOP3.LUT R10, R10, R15, RZ, 0xfc, !PT ;  /* 0x0000000f0a0a7212 */ /* 0x002fe400078efcff */
[----:B------:R-:W-:Y:S01]  /*0ba0*/  LOP3.LUT R11, R11, R17, RZ, 0xfc, !PT ;  /* 0x000000110b0b7212 */ /* 0x000fe200078efcff */
[----:B------:R-:W-:Y:S01]  /*0bb0*/  IMAD.X R17, RZ, RZ, R7, P2 ;  /* 0x000000ffff117224 */ /* 0x000fe200010e0607 */
[----:B------:R-:W-:-:S04]  /*0bc0*/  LOP3.LUT P1, RZ, R10, UR6, RZ, 0xc0, !PT ;  /* 0x000000060aff7c12 */ /* 0x000fc8000f82c0ff */
[----:B------:R-:W-:-:S13]  /*0bd0*/  LOP3.LUT P1, RZ, R11, UR10, RZ, 0xc0, P1 ;  /* 0x0000000a0bff7c12 */ /* 0x000fda000882c0ff */
[----:B------:R-:W-:-:S05]  /*0be0*/  @!P1 IMAD.MOV.U32 R15, RZ, RZ, 0x1 ;  /* 0x00000001ff0f9424 */ /* 0x000fca00078e00ff */
[----:B------:R0:W-:Y:S01]  /*0bf0*/  @!P1 STG.E desc[UR8][R6.64+0x8], R15 ;  /* 0x0000080f06009986 */ /* 0x0001e2000c101908 */
[----:B------:R-:W-:Y:S01]  /*0c00*/  ISETP.NE.U32.AND P1, PT, R2, RZ, PT ;  /* 0x000000ff0200720c */ /* 0x000fe20003f25070 */
[----:B------:R-:W-:-:S05]  /*0c10*/  IMAD.X R2, R5, 0x1, ~R4, P3 ;  /* 0x0000000105027824 */ /* 0x000fca00018e0e04 */
[----:B------:R-:W-:-:S13]  /*0c20*/  ISETP.NE.AND.EX P1, PT, R2, RZ, PT, P1 ;  /* 0x000000ff0200720c */ /* 0x000fda0003f25310 */
[----:B0-----:R-:W-:Y:S05]  /*0c30*/  @P1 BRA `(.L_x_8) ;  /* 0xfffffffc001c1947 */ /* 0x001fea000383ffff */
.L_x_7:
[----:B-12---:R-:W-:Y:S05]  /*0c40*/  BSYNC.RECONVERGENT B0 ;  /* 0x0000000000007941 */ /* 0x006fea0003800200 */
.L_x_6:
[----:B------:R-:W-:Y:S05]  /*0c50*/  @!P0 EXIT ;  /* 0x000000000000894d */ /* 0x000fea0003800000 */
[----:B------:R-:W0:Y:S01]  /*0c60*/  LDCU UR4, c[0x0][0x390] ;  /* 0x00007200ff0477ac */ /* 0x000e220008000800 */
[----:B------:R-:W1:Y:S01]  /*0c70*/  LDC.64 R6, c[0x0][0x398] ;  /* 0x0000e600ff067b82 */ /* 0x000e620000000a00 */
[C---:B------:R-:W-:Y:S01]  /*0c80*/  IMAD.SHL.U32 R3, R0.reuse, 0x4, RZ ;  /* 0x0000000400037824 */ /* 0x040fe200078e00ff */
[----:B------:R-:W-:Y:S01]  /*0c90*/  SHF.L.U64.HI R2, R0, 0x2, R5 ;  /* 0x0000000200027819 */ /* 0x000fe20000010205 */
[----:B------:R-:W2:Y:S01]  /*0ca0*/  LDCU.64 UR12, c[0x0][0x380] ;  /* 0x00007000ff0c77ac */ /* 0x000ea20008000a00 */
[----:B------:R-:W-:-:S04]  /*0cb0*/  IMAD.MOV.U32 R9, RZ, RZ, RZ ;  /* 0x000000ffff097224 */ /* 0x000fc800078e00ff */
[----:B------:R-:W3:Y:S01]  /*0cc0*/  S2UR UR7, SR_CgaCtaId ;  /* 0x00000000000779c3 */ /* 0x000ee20000008800 */
[----:B0-----:R-:W-:Y:S01]  /*0cd0*/  UIMAD.WIDE UR4, UR4, 0x4, URZ ;  /* 0x00000004040478a5 */ /* 0x001fe2000f8e02ff */
[----:B--2---:R-:W-:-:S05]  /*0ce0*/  IADD3 R4, P3, PT, R0, UR12, RZ ;  /* 0x0000000c00047c10 */ /* 0x004fca000ff7e0ff */
[----:B-1----:R-:W-:Y:S01]  /*0cf0*/  IADD3 R6, P0, P1, R3, -UR4, R6 ;  /* 0x8000000403067c10 */ /* 0x002fe2000f91e006 */
[----:B------:R-:W-:Y:S01]  /*0d00*/  UMOV UR4, 0x400 ;  /* 0x0000040000047882 */ /* 0x000fe20000000000 */
[----:B------:R-:W-:Y:S02]  /*0d10*/  IADD3.X R5, PT, PT, R5, UR13, RZ, P3, !PT ;  /* 0x0000000d05057c10 */ /* 0x000fe40009ffe4ff */
[----:B------:R-:W-:Y:S02]  /*0d20*/  IADD3 R6, P2, PT, R6, 0x4, RZ ;  /* 0x0000000406067810 */ /* 0x000fe40007f5e0ff */
[----:B------:R-:W-:Y:S01]  /*0d30*/  IADD3.X R7, PT, PT, R2, ~UR5, R7, P0, P1 ;  /* 0x8000000502077c10 */ /* 0x000fe200087e2407 */
[----:B---3--:R-:W-:-:S04]  /*0d40*/  ULEA UR4, UR7, UR4, 0x18 ;  /* 0x0000000407047291 */ /* 0x008fc8000f8ec0ff */
[----:B------:R-:W-:-:S08]  /*0d50*/  IMAD.X R7, RZ, RZ, R7, P2 ;  /* 0x000000ffff077224 */ /* 0x000fd000010e0607 */
.L_x_9:
[----:B------:R0:W2:Y:S01]  /*0d60*/  LDG.E.U8 R0, desc[UR8][R4.64] ;  /* 0x0000000804007981 */ /* 0x0000a2000c1e1100 */
[C---:B------:R-:W-:Y:S01]  /*0d70*/  IMAD.SHL.U32 R13, R10.reuse, 0x2, RZ ;  /* 0x000000020a0d7824 */ /* 0x040fe200078e00ff */
[----:B------:R-:W-:Y:S02]  /*0d80*/  SHF.L.U64.HI R11, R10, 0x1, R11 ;  /* 0x000000010a0b7819 */ /* 0x000fe4000001020b */
[----:B0-----:R-:W-:-:S05]  /*0d90*/  IADD3 R4, P2, PT, R4, 0x1, RZ ;  /* 0x0000000104047810 */ /* 0x001fca0007f5e0ff */
[----:B------:R-:W-:Y:S01]  /*0da0*/  IMAD.X R5, RZ, RZ, R5, P2 ;  /* 0x000000ffff057224 */ /* 0x000fe200010e0605 */
[----:B--2---:R-:W-:-:S05]  /*0db0*/  LEA R0, R0, UR4, 0x3 ;  /* 0x0000000400007c11 */ /* 0x004fca000f8e18ff */
[----:B------:R-:W0:Y:S02]  /*0dc0*/  LDS.64 R2, [R0] ;  /* 0x0000000000027984 */ /* 0x000e240000000a00 */
[----:B0-----:R-:W-:Y:S02]  /*0dd0*/  LOP3.LUT R10, R2, R13, RZ, 0xfc, !PT ;  /* 0x0000000d020a7212 */ /* 0x001fe400078efcff */
[----:B------:R-:W-:Y:S02]  /*0de0*/  LOP3.LUT R11, R3, R11, RZ, 0xfc, !PT ;  /* 0x0000000b030b7212 */ /* 0x000fe400078efcff */
[----:B------:R-:W-:-:S04]  /*0df0*/  LOP3.LUT P0, RZ, R10, UR6, RZ, 0xc0, !PT ;  /* 0x000000060aff7c12 */ /* 0x000fc8000f80c0ff */
[----:B------:R-:W-:-:S13]  /*0e00*/  LOP3.LUT P0, RZ, R11, UR10, RZ, 0xc0, P0 ;  /* 0x0000000a0bff7c12 */ /* 0x000fda000800c0ff */
[----:B------:R-:W-:Y:S02]  /*0e10*/  @!P0 IMAD.MOV.U32 R13, RZ, RZ, 0x1 ;  /* 0x00000001ff0d8424 */ /* 0x000fe400078e00ff */
[----:B------:R-:W-:Y:S01]  /*0e20*/  @!P0 IMAD.MOV.U32 R2, RZ, RZ, R6 ;  /* 0x000000ffff028224 */ /* 0x000fe200078e0006 */
[----:B------:R-:W-:Y:S01]  /*0e30*/  IADD3 R6, P1, PT, R6, 0x4, RZ ;  /* 0x0000000406067810 */ /* 0x000fe20007f3e0ff */
[----:B------:R-:W-:-:S04]  /*0e40*/  @!P0 IMAD.MOV.U32 R3, RZ, RZ, R7 ;  /* 0x000000ffff038224 */ /* 0x000fc800078e0007 */
[----:B------:R-:W-:Y:S01]  /*0e50*/  IMAD.X R7, RZ, RZ, R7, P1 ;  /* 0x000000ffff077224 */ /* 0x000fe200008e0607 */
[----:B------:R0:W-:Y:S01]  /*0e60*/  @!P0 STG.E desc[UR8][R2.64], R13 ;  /* 0x0000000d02008986 */ /* 0x0001e2000c101908 */
[----:B------:R-:W-:-:S04]  /*0e70*/  IADD3 R8, P0, PT, R8, -0x1, RZ ;  /* 0xffffffff08087810 */ /* 0x000fc80007f1e0ff */
[----:B------:R-:W-:Y:S02]  /*0e80*/  IADD3.X R9, PT, PT, R9, -0x1, RZ, P0, !PT ;  /* 0xffffffff09097810 */ /* 0x000fe400007fe4ff */
[----:B------:R-:W-:-:S04]  /*0e90*/  ISETP.NE.U32.AND P0, PT, R8, RZ, PT ;  /* 0x000000ff0800720c */ /* 0x000fc80003f05070 */
[----:B------:R-:W-:-:S13]  /*0ea0*/  ISETP.NE.AND.EX P0, PT, R9, RZ, PT, P0 ;  /* 0x000000ff0900720c */ /* 0x000fda0003f05300 */
[----:B0-----:R-:W-:Y:S05]  /*0eb0*/  @P0 BRA `(.L_x_9) ;  /* 0xfffffffc00a80947 */ /* 0x001fea000383ffff */
[----:B------:R-:W-:Y:S05]  /*0ec0*/  EXIT ;  /* 0x000000000000794d */ /* 0x000fea0003800000 */
.L_x_10:
[----:B------:R-:W-:-:S00]  /*0ed0*/  BRA `(.L_x_10) ;  /* 0xfffffffc00fc7947 */ /* 0x000fc0000383ffff */
[----:B------:R-:W-:-:S00]  /*0ee0*/  NOP ;  /* 0x0000000000007918 */ /* 0x000fc00000000000 */
        /* <DEDUP_REMOVED lines=9> */
.L_x_11:


//--------------------- .nv.shared._Z19bitap_search_kernelPKhmiPi --------------------------
	.section	.nv.shared._Z19bitap_search_kernelPKhmiPi,"aw",@nobits
	.sectionflags	@""
	.align	8
.nv.shared._Z19bitap_search_kernelPKhmiPi:
	.zero		3072


//--------------------- .nv.shared.reserved.0     --------------------------
	.section	.nv.shared.reserved.0,"aw",@nobits
	.weak		__nv_reservedSMEM_offset_0_alias
	.size		__nv_reservedSMEM_offset_0_alias, 0, 64
	.other		__nv_reservedSMEM_offset_0_alias,@"STO_CUDA_RESERVED_SHARED STV_DEFAULT"
__nv_reservedSMEM_offset_0_alias:
	.zero		0
	.zero		64


//--------------------- .nv.constant0._Z19bitap_search_kernelPKhmiPi --------------------------
	.section	.nv.constant0._Z19bitap_search_kernelPKhmiPi,"a",@progbits
	.sectionflags	@""
	.align	4
.nv.constant0._Z19bitap_search_kernelPKhmiPi:
	.zero		928


//--------------------- SYMBOLS --------------------------

	.type		.nv.reservedSmem.offset0,@object
	.size		.nv.reservedSmem.offset0,0x4
	.type		.nv.reservedSmem.cap,@object
	.size		.nv.reservedSmem.cap,0x4
